//
// Generated by NVIDIA NVVM Compiler
//
// Compiler Build ID: CL-36424714
// Cuda compilation tools, release 13.0, V13.0.88
// Based on NVVM 20.0.0
//

.version 9.0
.target sm_100
.address_size 64

	// .globl	_Z8mykernelv
.extern .func  (.param .b32 func_retval0) vprintf
(
	.param .b64 vprintf_param_0,
	.param .b64 vprintf_param_1
)
;
.global .align 1 .b8 $str[28] = {72, 101, 108, 108, 111, 32, 87, 111, 114, 108, 100, 32, 105, 110, 115, 105, 100, 101, 32, 107, 101, 114, 110, 101, 108, 33, 10};

.visible .entry _Z8mykernelv()
{
	.reg .b32 	%r<3>;
	.reg .b64 	%rd<3>;

	mov.u64 	%rd1, $str;
	cvta.global.u64 	%rd2, %rd1;
	{ // callseq 0, 0
	.param .b64 param0;
	st.param.b64 	[param0], %rd2;
	.param .b64 param1;
	st.param.b64 	[param1], 0;
	.param .b32 retval0;
	call.uni (retval0), 
	vprintf, 
	(
	param0, 
	param1
	);
	ld.param.b32 	%r1, [retval0];
	} // callseq 0
	ret;

}


// ===== COMPILED SASS (sm_100) =====

	.target	sm_100

	.elftype	@"ET_EXEC"


//--------------------- .note.nv.tkinfo           --------------------------
	.section	.note.nv.tkinfo,"",@"SHT_NOTE"
	.sectionflags	@"SHF_NOTE_NV_TKINFO"
	.tkinfo
        /*0018*/ 	.word	0x00000002
        /*0030*/ 	.string	""
        /*0030*/ 	.string	"ptxas"
        /*0030*/ 	.string	"Cuda compilation tools, release 13.0, V13.0.88"
        /*0030*/ 	.string	"Build cuda_13.0.r13.0/compiler.36424714_0"
        /*0030*/ 	.string	"-arch sm_100 -m 64 "



//--------------------- .note.nv.cuinfo           --------------------------
	.section	.note.nv.cuinfo,"",@"SHT_NOTE"
	.sectionflags	@"SHF_NOTE_NV_CUINFO"
        /*0018*/ 	.short	0x0002
        /*001a*/ 	.short	0x0064
        /*001c*/ 	.short	0x0082
	.zero		2


//--------------------- .nv.info                  --------------------------
	.section	.nv.info,"",@"SHT_CUDA_INFO"
	.align	4


	//----- nvinfo : EIATTR_REGCOUNT
	.align		4
        /*0000*/ 	.byte	0x04, 0x2f
        /*0002*/ 	.short	(.L_2 - .L_1)
	.align		4
.L_1:
        /*0004*/ 	.word	index@(_Z8mykernelv)
        /*0008*/ 	.word	0x00000018


	//----- nvinfo : EIATTR_FRAME_SIZE
	.align		4
.L_2:
        /*000c*/ 	.byte	0x04, 0x11
        /*000e*/ 	.short	(.L_4 - .L_3)
	.align		4
.L_3:
        /*0010*/ 	.word	index@(_Z8mykernelv)
        /*0014*/ 	.word	0x00000000


	//----- nvinfo : EIATTR_MIN_STACK_SIZE
	.align		4
.L_4:
        /*0018*/ 	.byte	0x04, 0x12
        /*001a*/ 	.short	(.L_6 - .L_5)
	.align		4
.L_5:
        /*001c*/ 	.word	index@(_Z8mykernelv)
        /*0020*/ 	.word	0x00000000
.L_6:


//--------------------- .nv.compat                --------------------------
	.section	.nv.compat,"",@"SHT_CUDA_COMPAT_INFO"
	.align	4
        /*0000*/ 	.byte	0x02, 0x09, 0x00, 0x00, 0x02, 0x02, 0x01, 0x00, 0x02, 0x05, 0x05, 0x00, 0x03, 0x07, 0x01, 0x01
        /*0010*/ 	.byte	0x02, 0x03, 0x00, 0x00, 0x02, 0x06, 0x01, 0x00, 0x04, 0x0b, 0x08, 0x00, 0x09, 0x00, 0x00, 0x00
        /*0020*/ 	.byte	0x00, 0x00, 0x00, 0x00


//--------------------- .nv.info._Z8mykernelv     --------------------------
	.section	.nv.info._Z8mykernelv,"",@"SHT_CUDA_INFO"
	.sectionflags	@""
	.align	4


	//----- nvinfo : EIATTR_CUDA_API_VERSION
	.align		4
        /*0000*/ 	.byte	0x04, 0x37
        /*0002*/ 	.short	(.L_8 - .L_7)
.L_7:
        /*0004*/ 	.word	0x00000082


	//----- nvinfo : EIATTR_SPARSE_MMA_MASK
	.align		4
.L_8:
        /*0008*/ 	.byte	0x03, 0x50
        /*000a*/ 	.short	0x0000


	//----- nvinfo : EIATTR_MAXREG_COUNT
	.align		4
        /*000c*/ 	.byte	0x03, 0x1b
        /*000e*/ 	.short	0x00ff


	//----- nvinfo : EIATTR_EXTERNS
	.align		4
        /*0010*/ 	.byte	0x04, 0x0f
        /*0012*/ 	.short	(.L_10 - .L_9)


	//   ....[0]....
	.align		4
.L_9:
        /*0014*/ 	.word	index@(vprintf)


	//----- nvinfo : EIATTR_MERCURY_ISA_VERSION
	.align		4
.L_10:
        /*0018*/ 	.byte	0x03, 0x5f
        /*001a*/ 	.short	0x0101


	//----- nvinfo : EIATTR_VRC_CTA_INIT_COUNT
	.align		4
        /*001c*/ 	.byte	0x02, 0x4a
	.zero		1
	.zero		1


	//----- nvinfo : EIATTR_SYSCALL_OFFSETS
	.align		4
        /*0020*/ 	.byte	0x04, 0x46
        /*0022*/ 	.short	(.L_12 - .L_11)


	//   ....[0]....
.L_11:
        /*0024*/ 	.word	0x00000080


	//----- nvinfo : EIATTR_EXIT_INSTR_OFFSETS
	.align		4
.L_12:
        /*0028*/ 	.byte	0x04, 0x1c
        /*002a*/ 	.short	(.L_14 - .L_13)


	//   ....[0]....
.L_13:
        /*002c*/ 	.word	0x00000090


	//----- nvinfo : EIATTR_SW_WAR
	.align		4
.L_14:
        /*0030*/ 	.byte	0x04, 0x36
        /*0032*/ 	.short	(.L_16 - .L_15)
.L_15:
        /*0034*/ 	.word	0x00000008
.L_16:


//--------------------- .nv.callgraph             --------------------------
	.section	.nv.callgraph,"",@"SHT_CUDA_CALLGRAPH"
	.align	4
	.sectionentsize	8
	.align		4
        /*0000*/ 	.word	0x00000000
	.align		4
        /*0004*/ 	.word	0xffffffff
	.align		4
        /*0008*/ 	.word	index@(_Z8mykernelv)
	.align		4
        /*000c*/ 	.word	index@(vprintf)
	.align		4
        /*0010*/ 	.word	0x00000000
	.align		4
        /*0014*/ 	.word	0xfffffffe
	.align		4
        /*0018*/ 	.word	0x00000000
	.align		4
        /*001c*/ 	.word	0xfffffffd
	.align		4
        /*0020*/ 	.word	0x00000000
	.align		4
        /*0024*/ 	.word	0xfffffffc


//--------------------- .nv.constant4             --------------------------
	.section	.nv.constant4,"a",@progbits
	.align	8
	.align		8
.nv.constant4:
        /*0000*/ 	.dword	vprintf
	.align		8
        /*0008*/ 	.dword	$str


//--------------------- .text._Z8mykernelv        --------------------------
	.section	.text._Z8mykernelv,"ax",@progbits
	.align	128
        .global         _Z8mykernelv
        .type           _Z8mykernelv,@function
        .size           _Z8mykernelv,(.L_x_2 - _Z8mykernelv)
        .other          _Z8mykernelv,@"STO_CUDA_ENTRY STV_DEFAULT"
_Z8mykernelv:
.text._Z8mykernelv:
[----:B------:R-:W0:Y:S01]  /*0000*/  LDC R1, c[0x0][0x37c] ;  /* 0x0000df00ff017b82 */ /* 0x000e220000000800 */
[----:B------:R-:W-:Y:S01]  /*0010*/  MOV R0, 0x0 ;  /* 0x0000000000007802 */ /* 0x000fe20000000f00 */
[----:B------:R-:W1:Y:S01]  /*0020*/  LDCU.64 UR4, c[0x4][0x8] ;  /* 0x01000100ff0477ac */ /* 0x000e620008000a00 */
[----:B------:R-:W-:-:S05]  /*0030*/  CS2R R6, SRZ ;  /* 0x0000000000067805 */ /* 0x000fca000001ff00 */
[----:B------:R2:W3:Y:S01]  /*0040*/  LDC.64 R2, c[0x4][R0] ;  /* 0x0100000000027b82 */ /* 0x0004e20000000a00 */
[----:B-1----:R-:W-:Y:S02]  /*0050*/  IMAD.U32 R4, RZ, RZ, UR4 ;  /* 0x00000004ff047e24 */ /* 0x002fe4000f8e00ff */
[----:B--2---:R-:W-:-:S07]  /*0060*/  IMAD.U32 R5, RZ, RZ, UR5 ;  /* 0x00000005ff057e24 */ /* 0x004fce000f8e00ff */
[----:B------:R-:W-:-:S07]  /*0070*/  LEPC R20, `(.L_x_0) ;  /* 0x000000001014794e */ /* 0x000fce0000000000 */
[----:B0--3--:R-:W-:Y:S05]  /*0080*/  CALL.ABS.NOINC R2 ;  /* 0x0000000002007343 */ /* 0x009fea0003c00000 */
.L_x_0:
[----:B------:R-:W-:Y:S05]  /*0090*/  EXIT ;  /* 0x000000000000794d */ /* 0x000fea0003800000 */
.L_x_1:
[----:B------:R-:W-:-:S00]  /*00a0*/  BRA `(.L_x_1) ;  /* 0xfffffffc00fc7947 */ /* 0x000fc0000383ffff */
[----:B------:R-:W-:-:S00]  /*00b0*/  NOP ;  /* 0x0000000000007918 */ /* 0x000fc00000000000 */
        /* <DEDUP_REMOVED lines=12> */
.L_x_2:


//--------------------- .nv.global.init           --------------------------
	.section	.nv.global.init,"aw",@progbits
.nv.global.init:
	.type		$str,@object
	.size		$str,(.L_0 - $str)
$str:
        /*0000*/ 	.byte	0x48, 0x65, 0x6c, 0x6c, 0x6f, 0x20, 0x57, 0x6f, 0x72, 0x6c, 0x64, 0x20, 0x69, 0x6e, 0x73, 0x69
        /*0010*/ 	.byte	0x64, 0x65, 0x20, 0x6b, 0x65, 0x72, 0x6e, 0x65, 0x6c, 0x21, 0x0a, 0x00
.L_0:


//--------------------- .nv.shared.reserved.0     --------------------------
	.section	.nv.shared.reserved.0,"aw",@nobits
	.weak		__nv_reservedSMEM_offset_0_alias
	.size		__nv_reservedSMEM_offset_0_alias, 0, 64
	.other		__nv_reservedSMEM_offset_0_alias,@"STO_CUDA_RESERVED_SHARED STV_DEFAULT"
__nv_reservedSMEM_offset_0_alias:
	.zero		0
	.zero		64


//--------------------- .nv.constant0._Z8mykernelv --------------------------
	.section	.nv.constant0._Z8mykernelv,"a",@progbits
	.sectionflags	@""
	.align	4
.nv.constant0._Z8mykernelv:
	.zero		896


//--------------------- SYMBOLS --------------------------

	.type		.nv.reservedSmem.offset0,@object
	.size		.nv.reservedSmem.offset0,0x4
	.type		vprintf,@function
